	.headerflags	@"EF_CUDA_TEXMODE_UNIFIED EF_CUDA_64BIT_ADDRESS EF_CUDA_SM86 EF_CUDA_VIRTUAL_SM(EF_CUDA_SM86)"
	.elftype	@"ET_EXEC"


//--------------------- .nv.info                  --------------------------
	.section	.nv.info,"",@"SHT_CUDA_INFO"
	.align	4


	//----- nvinfo : EIATTR_REGCOUNT
	.align		4
        /*0000*/ 	.byte	0x04, 0x2f
        /*0002*/ 	.short	(.L_1 - .L_0)
	.align		4
.L_0:
        /*0004*/ 	.word	index@(causal_conv1d_fwd_kernel)
        /*0008*/ 	.word	0x00000028


	//----- nvinfo : EIATTR_MAX_STACK_SIZE
	.align		4
.L_1:
        /*000c*/ 	.byte	0x04, 0x23
        /*000e*/ 	.short	(.L_3 - .L_2)
	.align		4
.L_2:
        /*0010*/ 	.word	index@(causal_conv1d_fwd_kernel)
        /*0014*/ 	.word	0x00000000


	//----- nvinfo : EIATTR_MIN_STACK_SIZE
	.align		4
.L_3:
        /*0018*/ 	.byte	0x04, 0x12
        /*001a*/ 	.short	(.L_5 - .L_4)
	.align		4
.L_4:
        /*001c*/ 	.word	index@(causal_conv1d_fwd_kernel)
        /*0020*/ 	.word	0x00000000


	//----- nvinfo : EIATTR_FRAME_SIZE
	.align		4
.L_5:
        /*0024*/ 	.byte	0x04, 0x11
        /*0026*/ 	.short	(.L_7 - .L_6)
	.align		4
.L_6:
        /*0028*/ 	.word	index@(causal_conv1d_fwd_kernel)
        /*002c*/ 	.word	0x00000000
.L_7:


//--------------------- .nv.info.causal_conv1d_fwd_kernel --------------------------
	.section	.nv.info.causal_conv1d_fwd_kernel,"",@"SHT_CUDA_INFO"
	.align	4


	//----- nvinfo : EIATTR_CUDA_API_VERSION
	.align		4
        /*0000*/ 	.byte	0x04, 0x37
        /*0002*/ 	.short	(.L_9 - .L_8)
.L_8:
        /*0004*/ 	.word	0x0000007b


	//----- nvinfo : EIATTR_SW2861232_WAR
	.align		4
.L_9:
        /*0008*/ 	.byte	0x01, 0x35
	.zero		2


	//----- nvinfo : EIATTR_PARAM_CBANK
	.align		4
        /*000c*/ 	.byte	0x04, 0x0a
        /*000e*/ 	.short	(.L_11 - .L_10)
	.align		4
.L_10:
        /*0010*/ 	.word	index@(.nv.constant0.causal_conv1d_fwd_kernel)
        /*0014*/ 	.short	0x0160
        /*0016*/ 	.short	0x002c


	//----- nvinfo : EIATTR_CBANK_PARAM_SIZE
	.align		4
.L_11:
        /*0018*/ 	.byte	0x03, 0x19
        /*001a*/ 	.short	0x002c


	//----- nvinfo : EIATTR_KPARAM_INFO
	.align		4
        /*001c*/ 	.byte	0x04, 0x17
        /*001e*/ 	.short	(.L_13 - .L_12)
.L_12:
        /*0020*/ 	.word	0x00000000
        /*0024*/ 	.short	0x0005
        /*0026*/ 	.short	0x0028
        /*0028*/ 	.byte	0x00, 0xf0, 0x11, 0x00


	//----- nvinfo : EIATTR_KPARAM_INFO
	.align		4
.L_13:
        /*002c*/ 	.byte	0x04, 0x17
        /*002e*/ 	.short	(.L_15 - .L_14)
.L_14:
        /*0030*/ 	.word	0x00000000
        /*0034*/ 	.short	0x0004
        /*0036*/ 	.short	0x0020
        /*0038*/ 	.byte	0x00, 0xf0, 0x21, 0x00


	//----- nvinfo : EIATTR_KPARAM_INFO
	.align		4
.L_15:
        /*003c*/ 	.byte	0x04, 0x17
        /*003e*/ 	.short	(.L_17 - .L_16)
.L_16:
        /*0040*/ 	.word	0x00000000
        /*0044*/ 	.short	0x0003
        /*0046*/ 	.short	0x0018
        /*0048*/ 	.byte	0x00, 0xf0, 0x21, 0x00


	//----- nvinfo : EIATTR_KPARAM_INFO
	.align		4
.L_17:
        /*004c*/ 	.byte	0x04, 0x17
        /*004e*/ 	.short	(.L_19 - .L_18)
.L_18:
        /*0050*/ 	.word	0x00000000
        /*0054*/ 	.short	0x0002
        /*0056*/ 	.short	0x0010
        /*0058*/ 	.byte	0x00, 0xf0, 0x21, 0x00


	//----- nvinfo : EIATTR_KPARAM_INFO
	.align		4
.L_19:
        /*005c*/ 	.byte	0x04, 0x17
        /*005e*/ 	.short	(.L_21 - .L_20)
.L_20:
        /*0060*/ 	.word	0x00000000
        /*0064*/ 	.short	0x0001
        /*0066*/ 	.short	0x0008
        /*0068*/ 	.byte	0x00, 0xf0, 0x21, 0x00


	//----- nvinfo : EIATTR_KPARAM_INFO
	.align		4
.L_21:
        /*006c*/ 	.byte	0x04, 0x17
        /*006e*/ 	.short	(.L_23 - .L_22)
.L_22:
        /*0070*/ 	.word	0x00000000
        /*0074*/ 	.short	0x0000
        /*0076*/ 	.short	0x0000
        /*0078*/ 	.byte	0x00, 0xf0, 0x21, 0x00


	//----- nvinfo : EIATTR_MAXREG_COUNT
	.align		4
.L_23:
        /*007c*/ 	.byte	0x03, 0x1b
        /*007e*/ 	.short	0x00ff


	//----- nvinfo : EIATTR_EXIT_INSTR_OFFSETS
	.align		4
        /*0080*/ 	.byte	0x04, 0x1c
        /*0082*/ 	.short	(.L_25 - .L_24)


	//   ....[0]....
.L_24:
        /*0084*/ 	.word	0x00001300


	//   ....[1]....
        /*0088*/ 	.word	0x00001320


	//----- nvinfo : EIATTR_MAX_THREADS
	.align		4
.L_25:
        /*008c*/ 	.byte	0x04, 0x05
        /*008e*/ 	.short	(.L_27 - .L_26)
.L_26:
        /*0090*/ 	.word	0x00000080
        /*0094*/ 	.word	0x00000001
        /*0098*/ 	.word	0x00000001
.L_27:


//--------------------- .nv.rel.action            --------------------------
	.section	.nv.rel.action,"",@"SHT_CUDA_RELOCINFO"
	.align	8
	.sectionentsize	8
        /*0000*/ 	.byte	0x73, 0x00, 0x00, 0x00, 0x00, 0x00, 0x00, 0x00, 0x00, 0x00, 0x00, 0x11, 0x25, 0x00, 0x05, 0x36


//--------------------- .nv.constant0.causal_conv1d_fwd_kernel --------------------------
	.section	.nv.constant0.causal_conv1d_fwd_kernel,"a",@progbits
	.align	4
.nv.constant0.causal_conv1d_fwd_kernel:
	.zero		396


//--------------------- .text.causal_conv1d_fwd_kernel --------------------------
	.section	.text.causal_conv1d_fwd_kernel,"ax",@progbits
	.sectionflags	@"SHF_BARRIERS=1"
	.sectioninfo	@"SHI_REGISTERS=40"
	.align	128
        .global         causal_conv1d_fwd_kernel
        .type           causal_conv1d_fwd_kernel,@function
        .size           causal_conv1d_fwd_kernel,(.L_x_1 - causal_conv1d_fwd_kernel)
        .other          causal_conv1d_fwd_kernel,@"STO_CUDA_ENTRY STV_DEFAULT"
causal_conv1d_fwd_kernel:
.text.causal_conv1d_fwd_kernel:
[----:B------:R-:W-:-:S02]  /*0000*/  MOV R1, c[0x0][0x28] ;  /* 0x00000a0000017a02 */ /* 0x000fc40000000f00 */
[----:B------:R-:W0:Y:S01]  /*0010*/  S2R R4, SR_CTAID.Y ;  /* 0x0000000000047919 */ /* 0x000e220000002600 */
[----:B------:R-:W-:Y:S01]  /*0020*/  MOV R7, 0x4 ;  /* 0x0000000400077802 */ /* 0x000fe20000000f00 */
[----:B------:R-:W-:Y:S01]  /*0030*/  ULDC.64 UR4, c[0x0][0x118] ;  /* 0x0000460000047ab9 */ /* 0x000fe20000000a00 */
[----:B0-----:R-:W-:-:S05]  /*0040*/  SHF.L.U32 R4, R4, 0x1, RZ ;  /* 0x0000000104047819 */ /* 0x001fca00000006ff */
[----:B------:R-:W-:-:S05]  /*0050*/  IMAD.WIDE R4, R4, R7, c[0x0][0x180] ;  /* 0x0000600004047625 */ /* 0x000fca00078e0207 */
[----:B------:R-:W2:Y:S04]  /*0060*/  LDG.E R6, [R4.64] ;  /* 0x0000000404067981 */ /* 0x000ea8000c1e1900 */
[----:B------:R-:W0:Y:S04]  /*0070*/  S2R R19, SR_CTAID.X ;  /* 0x0000000000137919 */ /* 0x000e280000002500 */
[----:B------:R-:W1:Y:S04]  /*0080*/  S2R R34, SR_TID.X ;  /* 0x0000000000227919 */ /* 0x000e680000002100 */
[----:B------:R-:W3:Y:S01]  /*0090*/  LDG.E R12, [R4.64+0x4] ;  /* 0x00000404040c7981 */ /* 0x000ee2000c1e1900 */
[----:B------:R-:W-:-:S02]  /*00a0*/  MOV R11, 0x2 ;  /* 0x00000002000b7802 */ /* 0x000fc40000000f00 */
[----:B0-----:R-:W-:-:S04]  /*00b0*/  SHF.L.U32 R19, R19, 0x7, RZ ;  /* 0x0000000713137819 */ /* 0x001fc800000006ff */
[----:B-1----:R-:W-:-:S04]  /*00c0*/  LOP3.LUT R0, R19, 0x7f, R34, 0xf8, !PT ;  /* 0x0000007f13007812 */ /* 0x002fc800078ef822 */
[C---:B------:R-:W-:Y:S02]  /*00d0*/  ISETP.GE.AND P2, PT, R0.reuse, 0x800, PT ;  /* 0x000008000000780c */ /* 0x040fe40003f46270 */
[----:B------:R-:W-:Y:S01]  /*00e0*/  SHF.L.U32 R10, R0, 0x2, RZ ;  /* 0x00000002000a7819 */ /* 0x000fe200000006ff */
[----:B------:R-:W-:-:S04]  /*00f0*/  CS2R R8, SRZ ;  /* 0x0000000000087805 */ /* 0x000fc8000001ff00 */
[----:B------:R-:W-:-:S06]  /*0100*/  IMAD.WIDE R10, R10, R11, c[0x0][0x170] ;  /* 0x00005c000a0a7625 */ /* 0x000fcc00078e020b */
[----:B------:R0:W4:Y:S01]  /*0110*/  @!P2 LDG.E.64 R8, [R10.64] ;  /* 0x000000040a08a981 */ /* 0x000122000c1e1b00 */
[----:B--2---:R-:W-:-:S05]  /*0120*/  IMAD.WIDE R6, R6, R7, c[0x0][0x178] ;  /* 0x00005e0006067625 */ /* 0x004fca00078e0207 */
[----:B------:R1:W2:Y:S04]  /*0130*/  LDG.E R3, [R6.64] ;  /* 0x0000000406037981 */ /* 0x0002a8000c1e1900 */
[----:B------:R1:W5:Y:S01]  /*0140*/  LDG.E R36, [R6.64+0x4] ;  /* 0x0000040406247981 */ /* 0x000362000c1e1900 */
[----:B------:R-:W-:Y:S02]  /*0150*/  SHF.R.U32.HI R21, RZ, 0x4, R34 ;  /* 0x00000004ff157819 */ /* 0x000fe40000011622 */
[----:B---3--:R-:W-:Y:S02]  /*0160*/  SHF.L.U32 R12, R12, 0x3, RZ ;  /* 0x000000030c0c7819 */ /* 0x008fe400000006ff */
[----:B------:R-:W-:Y:S02]  /*0170*/  SGXT.U32 R21, R21, 0x3 ;  /* 0x000000031515781a */ /* 0x000fe40000000000 */
[----:B------:R-:W-:-:S04]  /*0180*/  IADD3 R0, R12, -0x3, RZ ;  /* 0xfffffffd0c007810 */ /* 0x000fc80007ffe0ff */
[----:B-1----:R-:W-:Y:S02]  /*0190*/  IADD3 R7, P1, R0, R21, RZ ;  /* 0x0000001500077210 */ /* 0x002fe40007f3e0ff */
[----:B------:R-:W-:Y:S02]  /*01a0*/  SHF.L.U32 R32, R34, 0x3, RZ ;  /* 0x0000000322207819 */ /* 0x000fe400000006ff */
[----:B------:R-:W-:Y:S02]  /*01b0*/  MOV R16, 0x1000 ;  /* 0x0000100000107802 */ /* 0x000fe40000000f00 */
[----:B------:R-:W-:Y:S02]  /*01c0*/  LOP3.LUT R32, R32, 0x78, RZ, 0xc0, !PT ;  /* 0x0000007820207812 */ /* 0x000fe400078ec0ff */
[----:B0-----:R-:W-:Y:S02]  /*01d0*/  IADD3 R10, R12, -0x2, RZ ;  /* 0xfffffffe0c0a7810 */ /* 0x001fe40007ffe0ff */
[----:B------:R-:W-:Y:S01]  /*01e0*/  LOP3.LUT R18, R19, R32, RZ, 0xfc, !PT ;  /* 0x0000002013127212 */ /* 0x000fe200078efcff */
[----:B------:R-:W-:Y:S01]  /*01f0*/  CS2R R24, SRZ ;  /* 0x0000000000187805 */ /* 0x000fe2000001ff00 */
[----:B------:R-:W-:Y:S01]  /*0200*/  CS2R R26, SRZ ;  /* 0x00000000001a7805 */ /* 0x000fe2000001ff00 */
[----:B----4-:R-:W-:-:S02]  /*0210*/  SEL R9, R9, RZ, !P2 ;  /* 0x000000ff09097207 */ /* 0x010fc40005000000 */
[----:B------:R-:W-:-:S03]  /*0220*/  SEL R8, R8, RZ, !P2 ;  /* 0x000000ff08087207 */ /* 0x000fc60005000000 */
[--C-:B------:R-:W-:Y:S02]  /*0230*/  HADD2.F32 R13, -RZ, R9.reuse.H0_H0 ;  /* 0x20000009ff0d7230 */ /* 0x100fe40000004100 */
[----:B------:R-:W-:Y:S01]  /*0240*/  HADD2.F32 R33, -RZ, R9.H1_H1 ;  /* 0x30000009ff217230 */ /* 0x000fe20000004100 */
[----:B------:R-:W-:Y:S02]  /*0250*/  LOP3.LUT R34, R34, 0x7f, RZ, 0xc0, !PT ;  /* 0x0000007f22227812 */ /* 0x000fe400078ec0ff */
[----:B--2---:R-:W-:Y:S02]  /*0260*/  SHF.R.S32.HI R5, RZ, 0x1f, R3 ;  /* 0x0000001fff057819 */ /* 0x004fe40000011403 */
[----:B-----5:R-:W-:-:S04]  /*0270*/  IADD3 R4, P0, -R3, R36, RZ ;  /* 0x0000002403047210 */ /* 0x020fc80007f1e1ff */
[----:B------:R-:W-:Y:S02]  /*0280*/  LEA.HI.X.SX32 R36, R36, ~R5, 0x1, P0 ;  /* 0x8000000524247211 */ /* 0x000fe400000f0eff */
[----:B------:R-:W-:Y:S02]  /*0290*/  LEA.HI.X.SX32 R5, R0, RZ, 0x1, P1 ;  /* 0x000000ff00057211 */ /* 0x000fe400008f0eff */
[C---:B------:R-:W-:Y:S02]  /*02a0*/  ISETP.GE.U32.AND P0, PT, R7.reuse, R4, PT ;  /* 0x000000040700720c */ /* 0x040fe40003f06070 */
[----:B------:R-:W-:Y:S02]  /*02b0*/  ISETP.GT.U32.AND P1, PT, R7, -0x1, PT ;  /* 0xffffffff0700780c */ /* 0x000fe40003f24070 */
[----:B------:R-:W-:Y:S01]  /*02c0*/  ISETP.GE.AND.EX P0, PT, R5, R36, PT, P0 ;  /* 0x000000240500720c */ /* 0x000fe20003f06300 */
[----:B------:R-:W-:-:S03]  /*02d0*/  IMAD.WIDE R16, R3, R16, c[0x0][0x160] ;  /* 0x0000580003107625 */ /* 0x000fc600078e0210 */
[----:B------:R-:W-:Y:S02]  /*02e0*/  ISETP.GT.AND.EX P0, PT, R5, -0x1, !P0, P1 ;  /* 0xffffffff0500780c */ /* 0x000fe40004704310 */
[----:B------:R-:W-:Y:S02]  /*02f0*/  LEA R6, P3, R7, R16, 0xc ;  /* 0x0000001007067211 */ /* 0x000fe400078660ff */
[----:B------:R-:W-:Y:S02]  /*0300*/  ISETP.LT.U32.AND P0, PT, R18, 0x800, P0 ;  /* 0x000008001200780c */ /* 0x000fe40000701070 */
[----:B------:R-:W-:Y:S02]  /*0310*/  IADD3 R11, P1, R21, R10, RZ ;  /* 0x0000000a150b7210 */ /* 0x000fe40007f3e0ff */
[----:B------:R-:W-:Y:S02]  /*0320*/  LEA.HI.X R7, R7, R17, R5, 0xc, P3 ;  /* 0x0000001107077211 */ /* 0x000fe400018f6405 */
[----:B------:R-:W-:-:S02]  /*0330*/  LEA.HI.X.SX32 R9, R10, RZ, 0x1, P1 ;  /* 0x000000ff0a097211 */ /* 0x000fc400008f0eff */
[C---:B------:R-:W-:Y:S01]  /*0340*/  ISETP.GE.U32.AND P1, PT, R11.reuse, R4, PT ;  /* 0x000000040b00720c */ /* 0x040fe20003f26070 */
[----:B------:R-:W-:Y:S01]  /*0350*/  IMAD.WIDE R6, R18, 0x2, R6 ;  /* 0x0000000212067825 */ /* 0x000fe200078e0206 */
[----:B------:R-:W-:Y:S02]  /*0360*/  ISETP.GT.U32.AND P2, PT, R11, -0x1, PT ;  /* 0xffffffff0b00780c */ /* 0x000fe40003f44070 */
[C---:B------:R-:W-:Y:S01]  /*0370*/  ISETP.GE.AND.EX P1, PT, R9.reuse, R36, PT, P1 ;  /* 0x000000240900720c */ /* 0x040fe20003f26310 */
[--C-:B------:R-:W-:Y:S01]  /*0380*/  HADD2.F32 R0, -RZ, R8.reuse.H0_H0 ;  /* 0x20000008ff007230 */ /* 0x100fe20000004100 */
[----:B------:R0:W2:Y:S01]  /*0390*/  @P0 LDG.E.128 R24, [R6.64] ;  /* 0x0000000406180981 */ /* 0x0000a2000c1e1d00 */
[----:B------:R-:W-:Y:S01]  /*03a0*/  HADD2.F32 R5, -RZ, R8.H1_H1 ;  /* 0x30000008ff057230 */ /* 0x000fe20000004100 */
[----:B------:R-:W-:Y:S02]  /*03b0*/  ISETP.GT.AND.EX P0, PT, R9, -0x1, !P1, P2 ;  /* 0xffffffff0900780c */ /* 0x000fe40004f04320 */
[----:B------:R-:W-:-:S02]  /*03c0*/  LEA R14, P3, R11, R16, 0xc ;  /* 0x000000100b0e7211 */ /* 0x000fc400078660ff */
[----:B------:R-:W-:Y:S01]  /*03d0*/  FFMA R2, RZ, R5, R0 ;  /* 0x00000005ff027223 */ /* 0x000fe20000000000 */
[C---:B------:R-:W-:Y:S02]  /*03e0*/  ISETP.LT.U32.AND P0, PT, R18.reuse, 0x800, P0 ;  /* 0x000008001200780c */ /* 0x040fe40000701070 */
[----:B------:R-:W-:Y:S01]  /*03f0*/  LEA.HI.X R15, R11, R17, R9, 0xc, P3 ;  /* 0x000000110b0f7211 */ /* 0x000fe200018f6409 */
[----:B------:R-:W-:Y:S01]  /*0400*/  FFMA R2, RZ, R13, R2 ;  /* 0x0000000dff027223 */ /* 0x000fe20000000002 */
[----:B------:R-:W-:Y:S01]  /*0410*/  CS2R R8, SRZ ;  /* 0x0000000000087805 */ /* 0x000fe2000001ff00 */
[----:B------:R-:W-:Y:S02]  /*0420*/  CS2R R10, SRZ ;  /* 0x00000000000a7805 */ /* 0x000fe4000001ff00 */
[----:B------:R-:W-:Y:S01]  /*0430*/  FFMA R19, RZ, R33, R2 ;  /* 0x00000021ff137223 */ /* 0x000fe20000000002 */
[----:B------:R-:W-:-:S04]  /*0440*/  IMAD.WIDE R14, R18, 0x2, R14 ;  /* 0x00000002120e7825 */ /* 0x000fc800078e020e */
[----:B------:R-:W-:Y:S04]  /*0450*/  STS [R34.X4], R19 ;  /* 0x0000001322007388 */ /* 0x000fe80000004800 */
[----:B------:R-:W-:Y:S06]  /*0460*/  BAR.SYNC 0x0 ;  /* 0x0000000000007b1d */ /* 0x000fec0000000000 */
[----:B------:R1:W3:Y:S01]  /*0470*/  @P0 LDG.E.128 R8, [R14.64] ;  /* 0x000000040e080981 */ /* 0x0002e2000c1e1d00 */
[----:B0-----:R-:W-:Y:S01]  /*0480*/  FMUL R7, RZ, R5 ;  /* 0x00000005ff077220 */ /* 0x001fe20000400000 */
[----:B------:R-:W-:-:S03]  /*0490*/  FFMA R6, RZ, R0, R5 ;  /* 0x00000000ff067223 */ /* 0x000fc60000000005 */
[----:B------:R-:W-:Y:S01]  /*04a0*/  FFMA R20, RZ, R0, R7 ;  /* 0x00000000ff147223 */ /* 0x000fe20000000007 */
[C---:B------:R-:W-:Y:S01]  /*04b0*/  LOP3.LUT R35, R12.reuse, R21, RZ, 0xfc, !PT ;  /* 0x000000150c237212 */ /* 0x040fe200078efcff */
[-C--:B------:R-:W-:Y:S01]  /*04c0*/  FFMA R0, RZ, R13.reuse, R6 ;  /* 0x0000000dff007223 */ /* 0x080fe20000000006 */
[----:B------:R-:W-:Y:S01]  /*04d0*/  IADD3 R2, R12, -0x1, RZ ;  /* 0xffffffff0c027810 */ /* 0x000fe20007ffe0ff */
[--C-:B------:R-:W-:Y:S01]  /*04e0*/  FADD R6, R13, R20.reuse ;  /* 0x000000140d067221 */ /* 0x100fe20000000000 */
[----:B------:R-:W-:Y:S01]  /*04f0*/  FFMA R12, RZ, R13, R20 ;  /* 0x0000000dff0c7223 */ /* 0x000fe20000000014 */
[----:B------:R-:W-:Y:S01]  /*0500*/  SHF.R.S32.HI R5, RZ, 0x1f, R35 ;  /* 0x0000001fff057819 */ /* 0x000fe20000011423 */
[-C--:B------:R-:W-:Y:S01]  /*0510*/  FFMA R37, RZ, R33.reuse, R0 ;  /* 0x00000021ff257223 */ /* 0x080fe20000000000 */
[----:B------:R-:W-:Y:S01]  /*0520*/  FFMA R20, RZ, R33, R6 ;  /* 0x00000021ff147223 */ /* 0x000fe20000000006 */
[----:B------:R-:W-:Y:S01]  /*0530*/  IADD3 R21, P2, R21, R2, RZ ;  /* 0x0000000215157210 */ /* 0x000fe20007f5e0ff */
[----:B------:R-:W-:Y:S01]  /*0540*/  FADD R33, R33, R12 ;  /* 0x0000000c21217221 */ /* 0x000fe20000000000 */
[----:B------:R-:W-:Y:S01]  /*0550*/  ISETP.GT.U32.AND P0, PT, R4, R35, PT ;  /* 0x000000230400720c */ /* 0x000fe20003f04070 */
[----:B-1----:R-:W0:Y:S01]  /*0560*/  LDS.128 R12, [R32.X4] ;  /* 0x00000000200c7984 */ /* 0x002e220000004c00 */
[----:B------:R-:W-:-:S02]  /*0570*/  ISETP.GE.U32.AND P1, PT, R21, R4, PT ;  /* 0x000000041500720c */ /* 0x000fc40003f26070 */
[----:B------:R-:W-:Y:S02]  /*0580*/  ISETP.GT.AND.EX P0, PT, R36, R5, PT, P0 ;  /* 0x000000052400720c */ /* 0x000fe40003f04300 */
[----:B------:R-:W-:Y:S04]  /*0590*/  LDS.128 R4, [R32.X4+0x10] ;  /* 0x0000100020047984 */ /* 0x000fe80000004c00 */
[----:B------:R-:W-:Y:S06]  /*05a0*/  BAR.SYNC 0x0 ;  /* 0x0000000000007b1d */ /* 0x000fec0000000000 */
[----:B------:R-:W-:Y:S04]  /*05b0*/  STS [R34.X4], R37 ;  /* 0x0000002522007388 */ /* 0x000fe80000004800 */
[----:B------:R-:W-:Y:S06]  /*05c0*/  BAR.SYNC 0x0 ;  /* 0x0000000000007b1d */ /* 0x000fec0000000000 */
[----:B------:R-:W1:Y:S01]  /*05d0*/  LDS.128 R28, [R32.X4] ;  /* 0x00000000201c7984 */ /* 0x000e620000004c00 */
[----:B------:R-:W-:-:S05]  /*05e0*/  SHF.R.S32.HI R19, RZ, 0x1f, R18 ;  /* 0x0000001fff137819 */ /* 0x000fca0000011412 */
[C---:B------:R-:W-:Y:S01]  /*05f0*/  IMAD.WIDE R22, R35.reuse, 0x800, R18 ;  /* 0x0000080023167825 */ /* 0x040fe200078e0212 */
[----:B------:R-:W-:Y:S02]  /*0600*/  LEA.HI.X.SX32 R19, R2, RZ, 0x1, P2 ;  /* 0x000000ff02137211 */ /* 0x000fe400010f0eff */
[----:B------:R-:W-:Y:S02]  /*0610*/  ISETP.GT.AND P2, PT, R35, -0x1, P0 ;  /* 0xffffffff2300780c */ /* 0x000fe40000744270 */
[C---:B------:R-:W-:Y:S02]  /*0620*/  SHF.L.U64.HI R0, R22.reuse, 0x1, R23 ;  /* 0x0000000116007819 */ /* 0x040fe40000010217 */
[----:B------:R-:W-:Y:S02]  /*0630*/  SHF.L.U32 R2, R22, 0x1, RZ ;  /* 0x0000000116027819 */ /* 0x000fe400000006ff */
[----:B------:R-:W-:Y:S02]  /*0640*/  ISETP.GE.AND.EX P1, PT, R19, R36, PT, P1 ;  /* 0x000000241300720c */ /* 0x000fe40003f26310 */
[----:B------:R-:W-:-:S02]  /*0650*/  ISETP.GT.U32.AND P0, PT, R21, -0x1, PT ;  /* 0xffffffff1500780c */ /* 0x000fc40003f04070 */
[----:B------:R-:W-:Y:S02]  /*0660*/  LEA R22, P3, R21, R16, 0xc ;  /* 0x0000001015167211 */ /* 0x000fe400078660ff */
[----:B------:R-:W-:Y:S02]  /*0670*/  ISETP.GT.AND.EX P0, PT, R19, -0x1, !P1, P0 ;  /* 0xffffffff1300780c */ /* 0x000fe40004f04300 */
[----:B------:R-:W-:Y:S02]  /*0680*/  LEA.HI.X R23, R21, R17, R19, 0xc, P3 ;  /* 0x0000001115177211 */ /* 0x000fe400018f6413 */
[C---:B------:R-:W-:Y:S02]  /*0690*/  ISETP.LT.U32.AND P1, PT, R18.reuse, 0x800, P0 ;  /* 0x000008001200780c */ /* 0x040fe40000721070 */
[C---:B------:R-:W-:Y:S01]  /*06a0*/  ISETP.LT.U32.AND P0, PT, R18.reuse, 0x800, P2 ;  /* 0x000008001200780c */ /* 0x040fe20001701070 */
[----:B------:R-:W-:-:S04]  /*06b0*/  IMAD.WIDE R22, R18, 0x2, R22 ;  /* 0x0000000212167825 */ /* 0x000fc800078e0216 */
[--C-:B--2---:R-:W-:Y:S02]  /*06c0*/  HADD2.F32 R19, -RZ, R24.reuse.H0_H0 ;  /* 0x20000018ff137230 */ /* 0x104fe40000004100 */
[----:B------:R-:W-:Y:S02]  /*06d0*/  HADD2.F32 R24, -RZ, R24.H1_H1 ;  /* 0x30000018ff187230 */ /* 0x000fe40000004100 */
[--C-:B------:R-:W-:Y:S01]  /*06e0*/  HADD2.F32 R37, -RZ, R25.reuse.H0_H0 ;  /* 0x20000019ff257230 */ /* 0x100fe20000004100 */
[----:B0-----:R-:W-:Y:S02]  /*06f0*/  FFMA R12, R12, R19, RZ ;  /* 0x000000130c0c7223 */ /* 0x001fe400000000ff */
[----:B------:R-:W-:Y:S01]  /*0700*/  FFMA R19, R13, R24, RZ ;  /* 0x000000180d137223 */ /* 0x000fe200000000ff */
[----:B------:R-:W-:Y:S01]  /*0710*/  IADD3 R24, P2, R16, R2, RZ ;  /* 0x0000000210187210 */ /* 0x000fe20007f5e0ff */
[----:B------:R-:W-:Y:S01]  /*0720*/  FFMA R37, R37, R14, RZ ;  /* 0x0000000e25257223 */ /* 0x000fe200000000ff */
[----:B------:R-:W-:-:S02]  /*0730*/  HADD2.F32 R14, -RZ, R25.H1_H1 ;  /* 0x30000019ff0e7230 */ /* 0x000fc40000004100 */
[----:B------:R-:W-:Y:S01]  /*0740*/  IADD3.X R25, R17, R0, RZ, P2, !PT ;  /* 0x0000000011197210 */ /* 0x000fe200017fe4ff */
[--C-:B---3--:R-:W-:Y:S02]  /*0750*/  HADD2.F32 R16, -RZ, R8.reuse.H1_H1 ;  /* 0x30000008ff107230 */ /* 0x108fe40000004100 */
[----:B------:R-:W-:-:S03]  /*0760*/  HADD2.F32 R13, -RZ, R8.H0_H0 ;  /* 0x20000008ff0d7230 */ /* 0x000fc60000004100 */
[----:B-1----:R-:W-:Y:S02]  /*0770*/  FFMA R8, R16, R29, R19 ;  /* 0x0000001d10087223 */ /* 0x002fe40000000013 */
[----:B------:R-:W-:Y:S01]  /*0780*/  CS2R R16, SRZ ;  /* 0x0000000000107805 */ /* 0x000fe2000001ff00 */
[----:B------:R-:W-:Y:S01]  /*0790*/  CS2R R18, SRZ ;  /* 0x0000000000127805 */ /* 0x000fe2000001ff00 */
[----:B------:R-:W-:-:S05]  /*07a0*/  FFMA R36, R13, R28, R12 ;  /* 0x0000001c0d247223 */ /* 0x000fca000000000c */
[----:B------:R0:W2:Y:S01]  /*07b0*/  @P1 LDG.E.128 R16, [R22.64] ;  /* 0x0000000416101981 */ /* 0x0000a2000c1e1d00 */
[----:B------:R-:W-:Y:S01]  /*07c0*/  FFMA R14, R14, R15, RZ ;  /* 0x0000000f0e0e7223 */ /* 0x000fe200000000ff */
[----:B------:R-:W-:Y:S02]  /*07d0*/  HADD2.F32 R13, -RZ, R26.H0_H0 ;  /* 0x2000001aff0d7230 */ /* 0x000fe40000004100 */
[----:B------:R-:W-:-:S03]  /*07e0*/  HADD2.F32 R35, -RZ, R9.H1_H1 ;  /* 0x30000009ff237230 */ /* 0x000fc60000004100 */
[----:B------:R-:W-:Y:S02]  /*07f0*/  FFMA R4, R4, R13, RZ ;  /* 0x0000000d04047223 */ /* 0x000fe400000000ff */
[----:B------:R-:W-:Y:S02]  /*0800*/  FFMA R35, R35, R31, R14 ;  /* 0x0000001f23237223 */ /* 0x000fe4000000000e */
[----:B------:R-:W1:Y:S01]  /*0810*/  LDS.128 R12, [R32.X4+0x10] ;  /* 0x00001000200c7984 */ /* 0x000e620000004c00 */
[----:B0-----:R-:W-:-:S03]  /*0820*/  CS2R R22, SRZ ;  /* 0x0000000000167805 */ /* 0x001fc6000001ff00 */
[----:B------:R-:W-:Y:S06]  /*0830*/  BAR.SYNC 0x0 ;  /* 0x0000000000007b1d */ /* 0x000fec0000000000 */
[----:B------:R0:W-:Y:S02]  /*0840*/  STS [R34.X4], R20 ;  /* 0x0000001422007388 */ /* 0x0001e40000004800 */
[----:B0-----:R-:W-:Y:S02]  /*0850*/  CS2R R20, SRZ ;  /* 0x0000000000147805 */ /* 0x001fe4000001ff00 */
[----:B------:R-:W-:Y:S06]  /*0860*/  BAR.SYNC 0x0 ;  /* 0x0000000000007b1d */ /* 0x000fec0000000000 */
[----:B------:R0:W3:Y:S01]  /*0870*/  @P0 LDG.E.128 R20, [R24.64] ;  /* 0x0000000418140981 */ /* 0x0000e2000c1e1d00 */
[----:B------:R-:W-:-:S02]  /*0880*/  HADD2.F32 R28, -RZ, R26.H1_H1 ;  /* 0x3000001aff1c7230 */ /* 0x000fc40000004100 */
[----:B------:R-:W-:-:S03]  /*0890*/  HADD2.F32 R26, -RZ, R27.H1_H1 ;  /* 0x3000001bff1a7230 */ /* 0x000fc60000004100 */
[----:B------:R-:W-:Y:S01]  /*08a0*/  FFMA R28, R5, R28, RZ ;  /* 0x0000001c051c7223 */ /* 0x000fe200000000ff */
[----:B------:R-:W-:Y:S01]  /*08b0*/  HADD2.F32 R5, -RZ, R9.H0_H0 ;  /* 0x20000009ff057230 */ /* 0x000fe20000004100 */
[----:B------:R-:W-:Y:S01]  /*08c0*/  FFMA R26, R26, R7, RZ ;  /* 0x000000071a1a7223 */ /* 0x000fe200000000ff */
[----:B------:R-:W-:Y:S02]  /*08d0*/  HADD2.F32 R9, -RZ, R27.H0_H0 ;  /* 0x2000001bff097230 */ /* 0x000fe40000004100 */
[--C-:B------:R-:W-:Y:S01]  /*08e0*/  HADD2.F32 R7, -RZ, R10.reuse.H1_H1 ;  /* 0x3000000aff077230 */ /* 0x100fe20000004100 */
[----:B------:R-:W-:Y:S01]  /*08f0*/  FFMA R37, R5, R30, R37 ;  /* 0x0000001e05257223 */ /* 0x000fe20000000025 */
[----:B------:R-:W-:Y:S01]  /*0900*/  HADD2.F32 R5, -RZ, R10.H0_H0 ;  /* 0x2000000aff057230 */ /* 0x000fe20000004100 */
[----:B------:R-:W-:Y:S02]  /*0910*/  FFMA R9, R9, R6, RZ ;  /* 0x0000000609097223 */ /* 0x000fe400000000ff */
[----:B-1----:R-:W-:-:S02]  /*0920*/  FFMA R13, R7, R13, R28 ;  /* 0x0000000d070d7223 */ /* 0x002fc4000000001c */
[----:B------:R-:W-:Y:S02]  /*0930*/  FFMA R12, R5, R12, R4 ;  /* 0x0000000c050c7223 */ /* 0x000fe40000000004 */
[----:B------:R-:W1:Y:S01]  /*0940*/  LDS.128 R4, [R32.X4] ;  /* 0x0000000020047984 */ /* 0x000e620000004c00 */
[----:B------:R-:W-:-:S05]  /*0950*/  HADD2.F32 R27, -RZ, R11.H1_H1 ;  /* 0x3000000bff1b7230 */ /* 0x000fca0000004100 */
[----:B------:R-:W-:Y:S02]  /*0960*/  FFMA R15, R27, R15, R26 ;  /* 0x0000000f1b0f7223 */ /* 0x000fe4000000001a */
[----:B0-----:R-:W-:Y:S04]  /*0970*/  LDS.128 R24, [R32.X4+0x10] ;  /* 0x0000100020187984 */ /* 0x001fe80000004c00 */
[----:B------:R-:W-:Y:S06]  /*0980*/  BAR.SYNC 0x0 ;  /* 0x0000000000007b1d */ /* 0x000fec0000000000 */
[----:B------:R-:W-:Y:S04]  /*0990*/  STS [R34.X4], R33 ;  /* 0x0000002122007388 */ /* 0x000fe80000004800 */
[----:B------:R-:W-:Y:S06]  /*09a0*/  BAR.SYNC 0x0 ;  /* 0x0000000000007b1d */ /* 0x000fec0000000000 */
[----:B------:R-:W0:Y:S01]  /*09b0*/  LDS.128 R28, [R32.X4] ;  /* 0x00000000201c7984 */ /* 0x000e220000004c00 */
[----:B------:R-:W-:-:S05]  /*09c0*/  HADD2.F32 R10, -RZ, R11.H0_H0 ;  /* 0x2000000bff0a7230 */ /* 0x000fca0000004100 */
[----:B------:R-:W-:Y:S01]  /*09d0*/  FFMA R14, R10, R14, R9 ;  /* 0x0000000e0a0e7223 */ /* 0x000fe20000000009 */
[--C-:B--2---:R-:W-:Y:S02]  /*09e0*/  HADD2.F32 R11, -RZ, R16.reuse.H0_H0 ;  /* 0x20000010ff0b7230 */ /* 0x104fe40000004100 */
[----:B------:R-:W-:-:S03]  /*09f0*/  HADD2.F32 R9, -RZ, R16.H1_H1 ;  /* 0x30000010ff097230 */ /* 0x000fc60000004100 */
[----:B-1----:R-:W-:Y:S02]  /*0a00*/  FFMA R36, R11, R4, R36 ;  /* 0x000000040b247223 */ /* 0x002fe40000000024 */
[----:B------:R-:W-:Y:S02]  /*0a10*/  FFMA R4, R9, R5, R8 ;  /* 0x0000000509047223 */ /* 0x000fe40000000008 */
[----:B------:R-:W1:Y:S01]  /*0a20*/  LDS.128 R8, [R32.X4+0x10] ;  /* 0x0000100020087984 */ /* 0x000e620000004c00 */
[----:B------:R-:W-:-:S05]  /*0a30*/  HADD2.F32 R16, -RZ, R17.H0_H0 ;  /* 0x20000011ff107230 */ /* 0x000fca0000004100 */
[----:B------:R-:W-:Y:S01]  /*0a40*/  FFMA R37, R16, R6, R37 ;  /* 0x0000000610257223 */ /* 0x000fe20000000025 */
[----:B------:R-:W-:Y:S02]  /*0a50*/  HADD2.F32 R6, -RZ, R17.H1_H1 ;  /* 0x30000011ff067230 */ /* 0x000fe40000004100 */
[----:B------:R-:W-:Y:S02]  /*0a60*/  HADD2.F32 R17, -RZ, R18.H0_H0 ;  /* 0x20000012ff117230 */ /* 0x000fe40000004100 */
[----:B---3--:R-:W-:-:S05]  /*0a70*/  HADD2.F32 R5, -RZ, R20.H0_H0 ;  /* 0x20000014ff057230 */ /* 0x008fca0000004100 */
[----:B0-----:R-:W-:Y:S01]  /*0a80*/  FFMA R28, R5, R28, R36 ;  /* 0x0000001c051c7223 */ /* 0x001fe20000000024 */
[----:B------:R-:W-:-:S03]  /*0a90*/  HADD2.F32 R5, -RZ, R20.H1_H1 ;  /* 0x30000014ff057230 */ /* 0x000fc60000004100 */
[----:B------:R-:W-:Y:S02]  /*0aa0*/  FADD R16, RZ, -R28 ;  /* 0x8000001cff107221 */ /* 0x000fe40000000000 */
[----:B------:R-:W-:Y:S02]  /*0ab0*/  FFMA R29, R5, R29, R4 ;  /* 0x0000001d051d7223 */ /* 0x000fe40000000004 */
[----:B------:R-:W-:Y:S01]  /*0ac0*/  FMUL R4, R16, 1.4426950216293334961 ;  /* 0x3fb8aa3b10047820 */ /* 0x000fe20000400000 */
[----:B------:R-:W-:Y:S01]  /*0ad0*/  HADD2.F32 R16, -RZ, R21.H0_H0 ;  /* 0x20000015ff107230 */ /* 0x000fe20000004100 */
[----:B------:R-:W-:-:S04]  /*0ae0*/  FADD R5, RZ, -R29 ;  /* 0x8000001dff057221 */ /* 0x000fc80000000000 */
[----:B------:R-:W-:Y:S01]  /*0af0*/  FFMA R30, R16, R30, R37 ;  /* 0x0000001e101e7223 */ /* 0x000fe20000000025 */
[----:B------:R-:W-:Y:S01]  /*0b00*/  HADD2.F32 R16, -RZ, R18.H1_H1 ;  /* 0x30000012ff107230 */ /* 0x000fe20000004100 */
[----:B------:R-:W-:Y:S01]  /*0b10*/  FMUL R5, R5, 1.4426950216293334961 ;  /* 0x3fb8aa3b05057820 */ /* 0x000fe20000400000 */
[----:B------:R-:W-:Y:S01]  /*0b20*/  HADD2.F32 R18, -RZ, R21.H1_H1 ;  /* 0x30000015ff127230 */ /* 0x000fe20000004100 */
[----:B------:R-:W-:Y:S01]  /*0b30*/  FFMA R24, R17, R24, R12 ;  /* 0x0000001811187223 */ /* 0x000fe2000000000c */
[--C-:B------:R-:W-:Y:S01]  /*0b40*/  HADD2.F32 R21, -RZ, R22.reuse.H0_H0 ;  /* 0x20000016ff157230 */ /* 0x100fe20000004100 */
[----:B------:R-:W-:Y:S02]  /*0b50*/  FSETP.GEU.AND P5, PT, R4, -126, PT ;  /* 0xc2fc00000400780b */ /* 0x000fe40003fae000 */
[----:B------:R-:W-:Y:S02]  /*0b60*/  FSETP.GEU.AND P3, PT, R5, -126, PT ;  /* 0xc2fc00000500780b */ /* 0x000fe40003f6e000 */
[----:B-1----:R-:W-:Y:S01]  /*0b70*/  FFMA R8, R21, R8, R24 ;  /* 0x0000000815087223 */ /* 0x002fe20000000018 */
[----:B------:R-:W-:Y:S01]  /*0b80*/  HADD2.F32 R22, -RZ, R22.H1_H1 ;  /* 0x30000016ff167230 */ /* 0x000fe20000004100 */
[----:B------:R-:W-:Y:S01]  /*0b90*/  FFMA R35, R6, R7, R35 ;  /* 0x0000000706237223 */ /* 0x000fe20000000023 */
[----:B------:R-:W-:Y:S01]  /*0ba0*/  FFMA R25, R16, R25, R13 ;  /* 0x0000001910197223 */ /* 0x000fe2000000000d */
[--C-:B------:R-:W-:Y:S01]  /*0bb0*/  HADD2.F32 R6, -RZ, R19.reuse.H1_H1 ;  /* 0x30000013ff067230 */ /* 0x100fe20000004100 */
[----:B------:R-:W-:Y:S01]  /*0bc0*/  FADD R13, RZ, -R8 ;  /* 0x80000008ff0d7221 */ /* 0x000fe20000000000 */
[----:B------:R-:W-:Y:S01]  /*0bd0*/  HADD2.F32 R19, -RZ, R19.H0_H0 ;  /* 0x20000013ff137230 */ /* 0x000fe20000004100 */
[----:B------:R-:W-:-:S02]  /*0be0*/  FFMA R9, R22, R9, R25 ;  /* 0x0000000916097223 */ /* 0x000fc40000000019 */
[----:B------:R-:W-:Y:S01]  /*0bf0*/  FMUL R16, R13, 1.4426950216293334961 ;  /* 0x3fb8aa3b0d107820 */ /* 0x000fe20000400000 */
[--C-:B------:R-:W-:Y:S01]  /*0c00*/  HADD2.F32 R13, -RZ, R23.reuse.H0_H0 ;  /* 0x20000017ff0d7230 */ /* 0x100fe20000004100 */
[----:B------:R-:W-:Y:S01]  /*0c10*/  FADD R7, RZ, -R30 ;  /* 0x8000001eff077221 */ /* 0x000fe20000000000 */
[----:B------:R-:W-:Y:S01]  /*0c20*/  @!P5 FMUL R4, R4, 0.5 ;  /* 0x3f0000000404d820 */ /* 0x000fe20000400000 */
[----:B------:R-:W-:Y:S01]  /*0c30*/  FFMA R26, R19, R26, R14 ;  /* 0x0000001a131a7223 */ /* 0x000fe2000000000e */
[----:B------:R-:W-:Y:S01]  /*0c40*/  @!P3 FMUL R5, R5, 0.5 ;  /* 0x3f0000000505b820 */ /* 0x000fe20000400000 */
[----:B------:R-:W-:Y:S01]  /*0c50*/  FADD R14, RZ, -R9 ;  /* 0x80000009ff0e7221 */ /* 0x000fe20000000000 */
[----:B------:R-:W-:Y:S01]  /*0c60*/  FMUL R7, R7, 1.4426950216293334961 ;  /* 0x3fb8aa3b07077820 */ /* 0x000fe20000400000 */
[----:B------:R-:W-:Y:S01]  /*0c70*/  FFMA R10, R13, R10, R26 ;  /* 0x0000000a0d0a7223 */ /* 0x000fe2000000001a */
[----:B------:R-:W-:Y:S01]  /*0c80*/  FFMA R31, R18, R31, R35 ;  /* 0x0000001f121f7223 */ /* 0x000fe20000000023 */
[----:B------:R-:W-:Y:S01]  /*0c90*/  FMUL R13, R14, 1.4426950216293334961 ;  /* 0x3fb8aa3b0e0d7820 */ /* 0x000fe20000400000 */
[----:B------:R-:W0:Y:S01]  /*0ca0*/  MUFU.EX2 R4, R4 ;  /* 0x0000000400047308 */ /* 0x000e220000000800 */
[----:B------:R-:W-:Y:S01]  /*0cb0*/  HADD2.F32 R14, -RZ, R23.H1_H1 ;  /* 0x30000017ff0e7230 */ /* 0x000fe20000004100 */
[----:B------:R-:W-:Y:S01]  /*0cc0*/  FFMA R15, R6, R27, R15 ;  /* 0x0000001b060f7223 */ /* 0x000fe2000000000f */
[----:B------:R-:W-:Y:S01]  /*0cd0*/  FADD R12, RZ, -R31 ;  /* 0x8000001fff0c7221 */ /* 0x000fe20000000000 */
[----:B------:R-:W-:Y:S01]  /*0ce0*/  FSETP.GEU.AND P4, PT, R7, -126, PT ;  /* 0xc2fc00000700780b */ /* 0x000fe20003f8e000 */
[----:B------:R-:W-:-:S03]  /*0cf0*/  FADD R6, RZ, -R10 ;  /* 0x8000000aff067221 */ /* 0x000fc60000000000 */
[----:B------:R-:W1:Y:S01]  /*0d00*/  MUFU.EX2 R5, R5 ;  /* 0x0000000500057308 */ /* 0x000e620000000800 */
[----:B------:R-:W-:Y:S01]  /*0d10*/  FFMA R11, R14, R11, R15 ;  /* 0x0000000b0e0b7223 */ /* 0x000fe2000000000f */
[----:B------:R-:W-:Y:S01]  /*0d20*/  FMUL R12, R12, 1.4426950216293334961 ;  /* 0x3fb8aa3b0c0c7820 */ /* 0x000fe20000400000 */
[----:B------:R-:W-:Y:S02]  /*0d30*/  FMUL R14, R6, 1.4426950216293334961 ;  /* 0x3fb8aa3b060e7820 */ /* 0x000fe40000400000 */
[----:B------:R-:W-:Y:S02]  /*0d40*/  FADD R6, RZ, -R11 ;  /* 0x8000000bff067221 */ /* 0x000fe40000000000 */
[----:B------:R-:W-:Y:S02]  /*0d50*/  FSETP.GEU.AND P2, PT, R12, -126, PT ;  /* 0xc2fc00000c00780b */ /* 0x000fe40003f4e000 */
[----:B------:R-:W-:Y:S01]  /*0d60*/  FMUL R6, R6, 1.4426950216293334961 ;  /* 0x3fb8aa3b06067820 */ /* 0x000fe20000400000 */
[----:B------:R-:W-:Y:S01]  /*0d70*/  @!P4 FMUL R7, R7, 0.5 ;  /* 0x3f0000000707c820 */ /* 0x000fe20000400000 */
[----:B0-----:R-:W-:Y:S01]  /*0d80*/  @!P5 FMUL R4, R4, R4 ;  /* 0x000000040404d220 */ /* 0x001fe20000400000 */
[----:B------:R-:W-:-:S02]  /*0d90*/  FSETP.GEU.AND P5, PT, R14, -126, PT ;  /* 0xc2fc00000e00780b */ /* 0x000fc40003fae000 */
[----:B------:R-:W-:Y:S01]  /*0da0*/  FSETP.GEU.AND P1, PT, R16, -126, PT ;  /* 0xc2fc00001000780b */ /* 0x000fe20003f2e000 */
[----:B-1----:R-:W-:Y:S01]  /*0db0*/  @!P3 FMUL R5, R5, R5 ;  /* 0x000000050505b220 */ /* 0x002fe20000400000 */
[----:B------:R-:W-:Y:S02]  /*0dc0*/  FSETP.GEU.AND P3, PT, R6, -126, PT ;  /* 0xc2fc00000600780b */ /* 0x000fe40003f6e000 */
[----:B------:R-:W-:Y:S01]  /*0dd0*/  FSETP.GEU.AND P6, PT, R13, -126, PT ;  /* 0xc2fc00000d00780b */ /* 0x000fe20003fce000 */
[----:B------:R-:W0:Y:S01]  /*0de0*/  MUFU.EX2 R7, R7 ;  /* 0x0000000700077308 */ /* 0x000e220000000800 */
[----:B------:R-:W-:-:S05]  /*0df0*/  @!P2 FMUL R12, R12, 0.5 ;  /* 0x3f0000000c0ca820 */ /* 0x000fca0000400000 */
[----:B------:R-:W-:Y:S02]  /*0e00*/  @!P5 FMUL R14, R14, 0.5 ;  /* 0x3f0000000e0ed820 */ /* 0x000fe40000400000 */
[----:B------:R-:W-:Y:S01]  /*0e10*/  @!P1 FMUL R16, R16, 0.5 ;  /* 0x3f00000010109820 */ /* 0x000fe20000400000 */
[----:B------:R-:W1:Y:S01]  /*0e20*/  MUFU.EX2 R12, R12 ;  /* 0x0000000c000c7308 */ /* 0x000e620000000800 */
[----:B------:R-:W-:Y:S01]  /*0e30*/  @!P3 FMUL R6, R6, 0.5 ;  /* 0x3f0000000606b820 */ /* 0x000fe20000400000 */
[----:B------:R-:W-:Y:S01]  /*0e40*/  FADD R4, R4, 1 ;  /* 0x3f80000004047421 */ /* 0x000fe20000000000 */
[----:B------:R-:W-:-:S05]  /*0e50*/  @!P6 FMUL R13, R13, 0.5 ;  /* 0x3f0000000d0de820 */ /* 0x000fca0000400000 */
[----:B------:R-:W2:Y:S01]  /*0e60*/  MUFU.EX2 R14, R14 ;  /* 0x0000000e000e7308 */ /* 0x000ea20000000800 */
[----:B0-----:R-:W-:Y:S01]  /*0e70*/  @!P4 FMUL R7, R7, R7 ;  /* 0x000000070707c220 */ /* 0x001fe20000400000 */
[----:B------:R-:W-:-:S06]  /*0e80*/  FSETP.GT.AND P4, PT, R4, 8.50705917302346158658e+37, PT ;  /* 0x7e8000000400780b */ /* 0x000fcc0003f84000 */
[----:B------:R-:W0:Y:S01]  /*0e90*/  MUFU.EX2 R6, R6 ;  /* 0x0000000600067308 */ /* 0x000e220000000800 */
[----:B------:R-:W-:-:S07]  /*0ea0*/  FADD R5, R5, 1 ;  /* 0x3f80000005057421 */ /* 0x000fce0000000000 */
[----:B------:R-:W3:Y:S08]  /*0eb0*/  MUFU.EX2 R16, R16 ;  /* 0x0000001000107308 */ /* 0x000ef00000000800 */
[----:B------:R-:W4:Y:S01]  /*0ec0*/  MUFU.EX2 R13, R13 ;  /* 0x0000000d000d7308 */ /* 0x000f220000000800 */
[----:B-1----:R-:W-:Y:S01]  /*0ed0*/  @!P2 FMUL R12, R12, R12 ;  /* 0x0000000c0c0ca220 */ /* 0x002fe20000400000 */
[----:B------:R-:W-:Y:S01]  /*0ee0*/  FSETP.GT.AND P2, PT, R5, 8.50705917302346158658e+37, PT ;  /* 0x7e8000000500780b */ /* 0x000fe20003f44000 */
[----:B------:R-:W-:Y:S01]  /*0ef0*/  FADD R7, R7, 1 ;  /* 0x3f80000007077421 */ /* 0x000fe20000000000 */
[----:B------:R-:W-:Y:S01]  /*0f00*/  @P4 FMUL R4, R4, 0.25 ;  /* 0x3e80000004044820 */ /* 0x000fe20000400000 */
[----:B--2---:R-:W-:Y:S01]  /*0f10*/  @!P5 FMUL R14, R14, R14 ;  /* 0x0000000e0e0ed220 */ /* 0x004fe20000400000 */
[----:B0-----:R-:W-:Y:S01]  /*0f20*/  @!P3 FMUL R6, R6, R6 ;  /* 0x000000060606b220 */ /* 0x001fe20000400000 */
[----:B---3--:R-:W-:Y:S01]  /*0f30*/  @!P1 FMUL R16, R16, R16 ;  /* 0x0000001010109220 */ /* 0x008fe20000400000 */
[----:B------:R0:W1:Y:S01]  /*0f40*/  MUFU.RCP R17, R4 ;  /* 0x0000000400117308 */ /* 0x0000620000001000 */
[----:B------:R-:W-:Y:S01]  /*0f50*/  FADD R15, R14, 1 ;  /* 0x3f8000000e0f7421 */ /* 0x000fe20000000000 */
[----:B------:R-:W-:Y:S01]  /*0f60*/  FSETP.GT.AND P1, PT, R7, 8.50705917302346158658e+37, PT ;  /* 0x7e8000000700780b */ /* 0x000fe20003f24000 */
[----:B------:R-:W-:Y:S01]  /*0f70*/  FADD R14, R6, 1 ;  /* 0x3f800000060e7421 */ /* 0x000fe20000000000 */
[----:B------:R-:W-:Y:S01]  /*0f80*/  FADD R12, R12, 1 ;  /* 0x3f8000000c0c7421 */ /* 0x000fe20000000000 */
[----:B----4-:R-:W-:Y:S01]  /*0f90*/  @!P6 FMUL R13, R13, R13 ;  /* 0x0000000d0d0de220 */ /* 0x010fe20000400000 */
[----:B------:R-:W-:Y:S01]  /*0fa0*/  FADD R16, R16, 1 ;  /* 0x3f80000010107421 */ /* 0x000fe20000000000 */
[----:B0-----:R-:W-:-:S02]  /*0fb0*/  MOV R4, 0x3e800000 ;  /* 0x3e80000000047802 */ /* 0x001fc40000000f00 */
[----:B------:R-:W-:Y:S01]  /*0fc0*/  FADD R13, R13, 1 ;  /* 0x3f8000000d0d7421 */ /* 0x000fe20000000000 */
[----:B------:R-:W-:Y:S01]  /*0fd0*/  @P2 FMUL R5, R5, 0.25 ;  /* 0x3e80000005052820 */ /* 0x000fe20000400000 */
[----:B------:R-:W-:Y:S02]  /*0fe0*/  FSEL R20, R4, 1, P2 ;  /* 0x3f80000004147808 */ /* 0x000fe40001000000 */
[----:B------:R-:W-:Y:S02]  /*0ff0*/  FSETP.GT.AND P2, PT, R14, 8.50705917302346158658e+37, PT ;  /* 0x7e8000000e00780b */ /* 0x000fe40003f44000 */
[----:B------:R-:W-:Y:S02]  /*1000*/  FSETP.GT.AND P6, PT, R12, 8.50705917302346158658e+37, PT ;  /* 0x7e8000000c00780b */ /* 0x000fe40003fc4000 */
[----:B------:R-:W-:Y:S02]  /*1010*/  FSETP.GT.AND P5, PT, R16, 8.50705917302346158658e+37, PT ;  /* 0x7e8000001000780b */ /* 0x000fe40003fa4000 */
[----:B------:R-:W-:-:S02]  /*1020*/  FSEL R18, R4, 1, P4 ;  /* 0x3f80000004127808 */ /* 0x000fc40002000000 */
[----:B------:R-:W-:Y:S02]  /*1030*/  FSETP.GT.AND P4, PT, R13, 8.50705917302346158658e+37, PT ;  /* 0x7e8000000d00780b */ /* 0x000fe40003f84000 */
[----:B------:R-:W-:Y:S01]  /*1040*/  FSETP.GT.AND P3, PT, R15, 8.50705917302346158658e+37, PT ;  /* 0x7e8000000f00780b */ /* 0x000fe20003f64000 */
[----:B------:R-:W-:Y:S02]  /*1050*/  @P1 FMUL R7, R7, 0.25 ;  /* 0x3e80000007071820 */ /* 0x000fe40000400000 */
[----:B------:R-:W-:Y:S02]  /*1060*/  @P2 FMUL R14, R14, 0.25 ;  /* 0x3e8000000e0e2820 */ /* 0x000fe40000400000 */
[----:B------:R-:W0:Y:S01]  /*1070*/  MUFU.RCP R21, R7 ;  /* 0x0000000700157308 */ /* 0x000e220000001000 */
[----:B------:R-:W-:Y:S01]  /*1080*/  @P6 FMUL R12, R12, 0.25 ;  /* 0x3e8000000c0c6820 */ /* 0x000fe20000400000 */
[----:B------:R-:W-:-:S04]  /*1090*/  @P5 FMUL R16, R16, 0.25 ;  /* 0x3e80000010105820 */ /* 0x000fc80000400000 */
[----:B------:R-:W-:Y:S02]  /*10a0*/  @P4 FMUL R13, R13, 0.25 ;  /* 0x3e8000000d0d4820 */ /* 0x000fe40000400000 */
[----:B------:R-:W-:Y:S01]  /*10b0*/  @P3 FMUL R15, R15, 0.25 ;  /* 0x3e8000000f0f3820 */ /* 0x000fe20000400000 */
[----:B------:R-:W-:Y:S01]  /*10c0*/  MUFU.RCP R19, R5 ;  /* 0x0000000500137308 */ /* 0x000fe20000001000 */
[----:B-1----:R-:W-:-:S07]  /*10d0*/  FMUL R17, R17, R18 ;  /* 0x0000001211117220 */ /* 0x002fce0000400000 */
[----:B------:R1:W2:Y:S08]  /*10e0*/  MUFU.RCP R22, R12 ;  /* 0x0000000c00167308 */ /* 0x0002b00000001000 */
[----:B------:R-:W3:Y:S01]  /*10f0*/  MUFU.RCP R7, R16 ;  /* 0x0000001000077308 */ /* 0x000ee20000001000 */
[----:B-1----:R-:W-:-:S07]  /*1100*/  FSEL R12, R4, 1, P1 ;  /* 0x3f800000040c7808 */ /* 0x002fce0000800000 */
[----:B------:R-:W1:Y:S08]  /*1110*/  MUFU.RCP R6, R13 ;  /* 0x0000000d00067308 */ /* 0x000e700000001000 */
[----:B------:R4:W5:Y:S08]  /*1120*/  MUFU.RCP R5, R15 ;  /* 0x0000000f00057308 */ /* 0x0009700000001000 */
[----:B------:R-:W1:Y:S01]  /*1130*/  MUFU.RCP R14, R14 ;  /* 0x0000000e000e7308 */ /* 0x000e620000001000 */
[----:B0-----:R-:W-:Y:S01]  /*1140*/  FMUL R21, R21, R12 ;  /* 0x0000000c15157220 */ /* 0x001fe20000400000 */
[----:B------:R-:W-:Y:S01]  /*1150*/  FSEL R23, R4, 1, P6 ;  /* 0x3f80000004177808 */ /* 0x000fe20003000000 */
[----:B------:R-:W-:Y:S01]  /*1160*/  FMUL R28, R28, R17 ;  /* 0x000000111c1c7220 */ /* 0x000fe20000400000 */
[----:B------:R-:W-:-:S02]  /*1170*/  FSEL R12, R4, 1, P5 ;  /* 0x3f800000040c7808 */ /* 0x000fc40002800000 */
[----:B------:R-:W-:Y:S02]  /*1180*/  MOV R18, 0x1000 ;  /* 0x0000100000127802 */ /* 0x000fe40000000f00 */
[C---:B----4-:R-:W-:Y:S02]  /*1190*/  FSEL R15, R4.reuse, 1, P4 ;  /* 0x3f800000040f7808 */ /* 0x050fe40002000000 */
[C---:B------:R-:W-:Y:S02]  /*11a0*/  FSEL R16, R4.reuse, 1, P3 ;  /* 0x3f80000004107808 */ /* 0x040fe40001800000 */
[----:B------:R-:W-:Y:S01]  /*11b0*/  FSEL R17, R4, 1, P2 ;  /* 0x3f80000004117808 */ /* 0x000fe20001000000 */
[----:B--2---:R-:W-:Y:S01]  /*11c0*/  FMUL R22, R22, R23 ;  /* 0x0000001716167220 */ /* 0x004fe20000400000 */
[----:B---3--:R-:W-:Y:S01]  /*11d0*/  FMUL R7, R7, R12 ;  /* 0x0000000c07077220 */ /* 0x008fe20000400000 */
[----:B------:R-:W-:Y:S01]  /*11e0*/  FMUL R20, R19, R20 ;  /* 0x0000001413147220 */ /* 0x000fe20000400000 */
[----:B------:R-:W-:Y:S01]  /*11f0*/  IMAD.WIDE R12, R3, R18, c[0x0][0x168] ;  /* 0x00005a00030c7625 */ /* 0x000fe200078e0212 */
[----:B-1----:R-:W-:Y:S01]  /*1200*/  FMUL R6, R6, R15 ;  /* 0x0000000f06067220 */ /* 0x002fe20000400000 */
[----:B-----5:R-:W-:Y:S01]  /*1210*/  FMUL R5, R5, R16 ;  /* 0x0000001005057220 */ /* 0x020fe20000400000 */
[----:B------:R-:W-:Y:S01]  /*1220*/  FMUL R14, R14, R17 ;  /* 0x000000110e0e7220 */ /* 0x000fe20000400000 */
[----:B------:R-:W-:Y:S01]  /*1230*/  FMUL R21, R30, R21 ;  /* 0x000000151e157220 */ /* 0x000fe20000400000 */
[----:B------:R-:W-:Y:S01]  /*1240*/  FMUL R22, R31, R22 ;  /* 0x000000161f167220 */ /* 0x000fe20000400000 */
[----:B------:R-:W-:Y:S01]  /*1250*/  FMUL R29, R29, R20 ;  /* 0x000000141d1d7220 */ /* 0x000fe20000400000 */
[----:B------:R-:W-:Y:S01]  /*1260*/  FMUL R7, R8, R7 ;  /* 0x0000000708077220 */ /* 0x000fe20000400000 */
[----:B------:R-:W-:Y:S01]  /*1270*/  FMUL R6, R9, R6 ;  /* 0x0000000609067220 */ /* 0x000fe20000400000 */
[----:B------:R-:W-:Y:S01]  /*1280*/  FMUL R5, R10, R5 ;  /* 0x000000050a057220 */ /* 0x000fe20000400000 */
[----:B------:R-:W-:Y:S01]  /*1290*/  FMUL R14, R11, R14 ;  /* 0x0000000e0b0e7220 */ /* 0x000fe20000400000 */
[----:B------:R-:W-:-:S02]  /*12a0*/  IADD3 R2, P1, R12, R2, RZ ;  /* 0x000000020c027210 */ /* 0x000fc40007f3e0ff */
[----:B------:R-:W-:Y:S02]  /*12b0*/  F2FP.PACK_AB R21, R22, R21 ;  /* 0x000000151615723e */ /* 0x000fe400000000ff */
[----:B------:R-:W-:Y:S02]  /*12c0*/  IADD3.X R3, R13, R0, RZ, P1, !PT ;  /* 0x000000000d037210 */ /* 0x000fe40000ffe4ff */
[----:B------:R-:W-:Y:S02]  /*12d0*/  F2FP.PACK_AB R20, R29, R28 ;  /* 0x0000001c1d14723e */ /* 0x000fe400000000ff */
[----:B------:R-:W-:Y:S02]  /*12e0*/  F2FP.PACK_AB R22, R6, R7 ;  /* 0x000000070616723e */ /* 0x000fe400000000ff */
[----:B------:R-:W-:Y:S01]  /*12f0*/  F2FP.PACK_AB R23, R14, R5 ;  /* 0x000000050e17723e */ /* 0x000fe200000000ff */
[----:B------:R-:W-:Y:S06]  /*1300*/  @!P0 EXIT ;  /* 0x000000000000894d */ /* 0x000fec0003800000 */
[----:B------:R-:W-:Y:S01]  /*1310*/  STG.E.128 [R2.64], R20 ;  /* 0x0000001402007986 */ /* 0x000fe2000c101d04 */
[----:B------:R-:W-:Y:S05]  /*1320*/  EXIT ;  /* 0x000000000000794d */ /* 0x000fea0003800000 */
.L_x_0:
[----:B------:R-:W-:-:S00]  /*1330*/  BRA `(.L_x_0) ;  /* 0xfffffff000007947 */ /* 0x000fc0000383ffff */
[----:B------:R-:W-:-:S00]  /*1340*/  NOP ;  /* 0x0000000000007918 */ /* 0x000fc00000000000 */
        /* <DEDUP_REMOVED lines=11> */
.L_x_1:


//--------------------- .nv.shared.causal_conv1d_fwd_kernel --------------------------
	.section	.nv.shared.causal_conv1d_fwd_kernel,"aw",@nobits
	.align	16
